//
// Generated by NVIDIA NVVM Compiler
//
// Compiler Build ID: CL-36424714
// Cuda compilation tools, release 13.0, V13.0.88
// Based on NVVM 20.0.0
//

.version 9.0
.target sm_100
.address_size 64

	// .globl	_Z10helloWorldv
.extern .func  (.param .b32 func_retval0) vprintf
(
	.param .b64 vprintf_param_0,
	.param .b64 vprintf_param_1
)
;
.global .align 1 .b8 $str[32] = {72, 101, 108, 108, 111, 32, 87, 111, 114, 108, 100, 33, 32, 77, 121, 32, 116, 104, 114, 101, 97, 100, 73, 100, 32, 105, 115, 32, 37, 100, 10};

.visible .entry _Z10helloWorldv()
{
	.local .align 8 .b8 	__local_depot0[8];
	.reg .b64 	%SP;
	.reg .b64 	%SPL;
	.reg .b32 	%r<4>;
	.reg .b64 	%rd<5>;

	mov.u64 	%SPL, __local_depot0;
	cvta.local.u64 	%SP, %SPL;
	add.u64 	%rd1, %SP, 0;
	add.u64 	%rd2, %SPL, 0;
	mov.u32 	%r1, %tid.x;
	st.local.u32 	[%rd2], %r1;
	mov.u64 	%rd3, $str;
	cvta.global.u64 	%rd4, %rd3;
	{ // callseq 0, 0
	.param .b64 param0;
	st.param.b64 	[param0], %rd4;
	.param .b64 param1;
	st.param.b64 	[param1], %rd1;
	.param .b32 retval0;
	call.uni (retval0), 
	vprintf, 
	(
	param0, 
	param1
	);
	ld.param.b32 	%r2, [retval0];
	} // callseq 0
	ret;

}


// ===== COMPILED SASS (sm_100) =====

	.target	sm_100

	.elftype	@"ET_EXEC"


//--------------------- .note.nv.tkinfo           --------------------------
	.section	.note.nv.tkinfo,"",@"SHT_NOTE"
	.sectionflags	@"SHF_NOTE_NV_TKINFO"
	.tkinfo
        /*0018*/ 	.word	0x00000002
        /*0030*/ 	.string	""
        /*0030*/ 	.string	"ptxas"
        /*0030*/ 	.string	"Cuda compilation tools, release 13.0, V13.0.88"
        /*0030*/ 	.string	"Build cuda_13.0.r13.0/compiler.36424714_0"
        /*0030*/ 	.string	"-arch sm_100 -m 64 "



//--------------------- .note.nv.cuinfo           --------------------------
	.section	.note.nv.cuinfo,"",@"SHT_NOTE"
	.sectionflags	@"SHF_NOTE_NV_CUINFO"
        /*0018*/ 	.short	0x0002
        /*001a*/ 	.short	0x0064
        /*001c*/ 	.short	0x0082
	.zero		2


//--------------------- .nv.info                  --------------------------
	.section	.nv.info,"",@"SHT_CUDA_INFO"
	.align	4


	//----- nvinfo : EIATTR_REGCOUNT
	.align		4
        /*0000*/ 	.byte	0x04, 0x2f
        /*0002*/ 	.short	(.L_2 - .L_1)
	.align		4
.L_1:
        /*0004*/ 	.word	index@(_Z10helloWorldv)
        /*0008*/ 	.word	0x00000018


	//----- nvinfo : EIATTR_FRAME_SIZE
	.align		4
.L_2:
        /*000c*/ 	.byte	0x04, 0x11
        /*000e*/ 	.short	(.L_4 - .L_3)
	.align		4
.L_3:
        /*0010*/ 	.word	index@(_Z10helloWorldv)
        /*0014*/ 	.word	0x00000008


	//----- nvinfo : EIATTR_MIN_STACK_SIZE
	.align		4
.L_4:
        /*0018*/ 	.byte	0x04, 0x12
        /*001a*/ 	.short	(.L_6 - .L_5)
	.align		4
.L_5:
        /*001c*/ 	.word	index@(_Z10helloWorldv)
        /*0020*/ 	.word	0x00000008
.L_6:


//--------------------- .nv.compat                --------------------------
	.section	.nv.compat,"",@"SHT_CUDA_COMPAT_INFO"
	.align	4
        /*0000*/ 	.byte	0x02, 0x09, 0x00, 0x00, 0x02, 0x02, 0x01, 0x00, 0x02, 0x05, 0x05, 0x00, 0x03, 0x07, 0x01, 0x01
        /*0010*/ 	.byte	0x02, 0x03, 0x00, 0x00, 0x02, 0x06, 0x01, 0x00, 0x04, 0x0b, 0x08, 0x00, 0x09, 0x00, 0x00, 0x00
        /*0020*/ 	.byte	0x00, 0x00, 0x00, 0x00


//--------------------- .nv.info._Z10helloWorldv  --------------------------
	.section	.nv.info._Z10helloWorldv,"",@"SHT_CUDA_INFO"
	.sectionflags	@""
	.align	4


	//----- nvinfo : EIATTR_CUDA_API_VERSION
	.align		4
        /*0000*/ 	.byte	0x04, 0x37
        /*0002*/ 	.short	(.L_8 - .L_7)
.L_7:
        /*0004*/ 	.word	0x00000082


	//----- nvinfo : EIATTR_SPARSE_MMA_MASK
	.align		4
.L_8:
        /*0008*/ 	.byte	0x03, 0x50
        /*000a*/ 	.short	0x0000


	//----- nvinfo : EIATTR_MAXREG_COUNT
	.align		4
        /*000c*/ 	.byte	0x03, 0x1b
        /*000e*/ 	.short	0x00ff


	//----- nvinfo : EIATTR_EXTERNS
	.align		4
        /*0010*/ 	.byte	0x04, 0x0f
        /*0012*/ 	.short	(.L_10 - .L_9)


	//   ....[0]....
	.align		4
.L_9:
        /*0014*/ 	.word	index@(vprintf)


	//----- nvinfo : EIATTR_MERCURY_ISA_VERSION
	.align		4
.L_10:
        /*0018*/ 	.byte	0x03, 0x5f
        /*001a*/ 	.short	0x0101


	//----- nvinfo : EIATTR_VRC_CTA_INIT_COUNT
	.align		4
        /*001c*/ 	.byte	0x02, 0x4a
	.zero		1
	.zero		1


	//----- nvinfo : EIATTR_SYSCALL_OFFSETS
	.align		4
        /*0020*/ 	.byte	0x04, 0x46
        /*0022*/ 	.short	(.L_12 - .L_11)


	//   ....[0]....
.L_11:
        /*0024*/ 	.word	0x000000e0


	//----- nvinfo : EIATTR_EXIT_INSTR_OFFSETS
	.align		4
.L_12:
        /*0028*/ 	.byte	0x04, 0x1c
        /*002a*/ 	.short	(.L_14 - .L_13)


	//   ....[0]....
.L_13:
        /*002c*/ 	.word	0x000000f0


	//----- nvinfo : EIATTR_SW_WAR
	.align		4
.L_14:
        /*0030*/ 	.byte	0x04, 0x36
        /*0032*/ 	.short	(.L_16 - .L_15)
.L_15:
        /*0034*/ 	.word	0x00000008
.L_16:


//--------------------- .nv.callgraph             --------------------------
	.section	.nv.callgraph,"",@"SHT_CUDA_CALLGRAPH"
	.align	4
	.sectionentsize	8
	.align		4
        /*0000*/ 	.word	0x00000000
	.align		4
        /*0004*/ 	.word	0xffffffff
	.align		4
        /*0008*/ 	.word	index@(_Z10helloWorldv)
	.align		4
        /*000c*/ 	.word	index@(vprintf)
	.align		4
        /*0010*/ 	.word	0x00000000
	.align		4
        /*0014*/ 	.word	0xfffffffe
	.align		4
        /*0018*/ 	.word	0x00000000
	.align		4
        /*001c*/ 	.word	0xfffffffd
	.align		4
        /*0020*/ 	.word	0x00000000
	.align		4
        /*0024*/ 	.word	0xfffffffc


//--------------------- .nv.constant4             --------------------------
	.section	.nv.constant4,"a",@progbits
	.align	8
	.align		8
.nv.constant4:
        /*0000*/ 	.dword	vprintf
	.align		8
        /*0008*/ 	.dword	$str


//--------------------- .text._Z10helloWorldv     --------------------------
	.section	.text._Z10helloWorldv,"ax",@progbits
	.align	128
        .global         _Z10helloWorldv
        .type           _Z10helloWorldv,@function
        .size           _Z10helloWorldv,(.L_x_2 - _Z10helloWorldv)
        .other          _Z10helloWorldv,@"STO_CUDA_ENTRY STV_DEFAULT"
_Z10helloWorldv:
.text._Z10helloWorldv:
[----:B------:R-:W0:Y:S01]  /*0000*/  LDC R1, c[0x0][0x37c] ;  /* 0x0000df00ff017b82 */ /* 0x000e220000000800 */
[----:B------:R-:W1:Y:S01]  /*0010*/  S2R R8, SR_TID.X ;  /* 0x0000000000087919 */ /* 0x000e620000002100 */
[----:B0-----:R-:W-:Y:S01]  /*0020*/  VIADD R1, R1, 0xfffffff8 ;  /* 0xfffffff801017836 */ /* 0x001fe20000000000 */
[----:B------:R-:W-:Y:S01]  /*0030*/  MOV R0, 0x0 ;  /* 0x0000000000007802 */ /* 0x000fe20000000f00 */
[----:B------:R-:W0:Y:S04]  /*0040*/  LDCU UR4, c[0x0][0x2f8] ;  /* 0x00005f00ff0477ac */ /* 0x000e280008000800 */
[----:B------:R2:W3:Y:S01]  /*0050*/  LDC.64 R2, c[0x4][R0] ;  /* 0x0100000000027b82 */ /* 0x0004e20000000a00 */
[----:B------:R-:W4:Y:S01]  /*0060*/  LDCU.64 UR6, c[0x4][0x8] ;  /* 0x01000100ff0677ac */ /* 0x000f220008000a00 */
[----:B------:R-:W5:Y:S01]  /*0070*/  LDCU UR5, c[0x0][0x2fc] ;  /* 0x00005f80ff0577ac */ /* 0x000f620008000800 */
[----:B0-----:R-:W-:Y:S01]  /*0080*/  IADD3 R6, P0, PT, R1, UR4, RZ ;  /* 0x0000000401067c10 */ /* 0x001fe2000ff1e0ff */
[----:B----4-:R-:W-:Y:S01]  /*0090*/  IMAD.U32 R4, RZ, RZ, UR6 ;  /* 0x00000006ff047e24 */ /* 0x010fe2000f8e00ff */
[----:B------:R-:W-:-:S03]  /*00a0*/  MOV R5, UR7 ;  /* 0x0000000700057c02 */ /* 0x000fc60008000f00 */
[----:B-----5:R-:W-:Y:S01]  /*00b0*/  IMAD.X R7, RZ, RZ, UR5, P0 ;  /* 0x00000005ff077e24 */ /* 0x020fe200080e06ff */
[----:B-1----:R2:W-:Y:S07]  /*00c0*/  STL [R1], R8 ;  /* 0x0000000801007387 */ /* 0x0025ee0000100800 */
[----:B------:R-:W-:-:S07]  /*00d0*/  LEPC R20, `(.L_x_0) ;  /* 0x000000001014794e */ /* 0x000fce0000000000 */
[----:B--23--:R-:W-:Y:S05]  /*00e0*/  CALL.ABS.NOINC R2 ;  /* 0x0000000002007343 */ /* 0x00cfea0003c00000 */
.L_x_0:
[----:B------:R-:W-:Y:S05]  /*00f0*/  EXIT ;  /* 0x000000000000794d */ /* 0x000fea0003800000 */
.L_x_1:
[----:B------:R-:W-:-:S00]  /*0100*/  BRA `(.L_x_1) ;  /* 0xfffffffc00fc7947 */ /* 0x000fc0000383ffff */
[----:B------:R-:W-:-:S00]  /*0110*/  NOP ;  /* 0x0000000000007918 */ /* 0x000fc00000000000 */
        /* <DEDUP_REMOVED lines=14> */
.L_x_2:


//--------------------- .nv.global.init           --------------------------
	.section	.nv.global.init,"aw",@progbits
.nv.global.init:
	.type		$str,@object
	.size		$str,(.L_0 - $str)
$str:
        /*0000*/ 	.byte	0x48, 0x65, 0x6c, 0x6c, 0x6f, 0x20, 0x57, 0x6f, 0x72, 0x6c, 0x64, 0x21, 0x20, 0x4d, 0x79, 0x20
        /*0010*/ 	.byte	0x74, 0x68, 0x72, 0x65, 0x61, 0x64, 0x49, 0x64, 0x20, 0x69, 0x73, 0x20, 0x25, 0x64, 0x0a, 0x00
.L_0:


//--------------------- .nv.shared.reserved.0     --------------------------
	.section	.nv.shared.reserved.0,"aw",@nobits
	.weak		__nv_reservedSMEM_offset_0_alias
	.size		__nv_reservedSMEM_offset_0_alias, 0, 64
	.other		__nv_reservedSMEM_offset_0_alias,@"STO_CUDA_RESERVED_SHARED STV_DEFAULT"
__nv_reservedSMEM_offset_0_alias:
	.zero		0
	.zero		64


//--------------------- .nv.constant0._Z10helloWorldv --------------------------
	.section	.nv.constant0._Z10helloWorldv,"a",@progbits
	.sectionflags	@""
	.align	4
.nv.constant0._Z10helloWorldv:
	.zero		896


//--------------------- SYMBOLS --------------------------

	.type		.nv.reservedSmem.offset0,@object
	.size		.nv.reservedSmem.offset0,0x4
	.type		vprintf,@function
